	.headerflags	@"EF_CUDA_TEXMODE_UNIFIED EF_CUDA_64BIT_ADDRESS EF_CUDA_ACCELERATORS EF_CUDA_SM90 EF_CUDA_VIRTUAL_SM(EF_CUDA_SM90)"
	.elftype	@"ET_EXEC"


//--------------------- .nv.info                  --------------------------
	.section	.nv.info,"",@"SHT_CUDA_INFO"
	.align	4


	//----- nvinfo : EIATTR_REGCOUNT
	.align		4
        /*0000*/ 	.byte	0x04, 0x2f
        /*0002*/ 	.short	(.L_1 - .L_0)
	.align		4
.L_0:
        /*0004*/ 	.word	index@(triton_per_fused_abs_convolution_max_pool2d_with_indices_mean_relu_sub_29)
        /*0008*/ 	.word	0x0000003b


	//----- nvinfo : EIATTR_MIN_STACK_SIZE
	.align		4
.L_1:
        /*000c*/ 	.byte	0x04, 0x12
        /*000e*/ 	.short	(.L_3 - .L_2)
	.align		4
.L_2:
        /*0010*/ 	.word	index@(triton_per_fused_abs_convolution_max_pool2d_with_indices_mean_relu_sub_29)
        /*0014*/ 	.word	0x00000000


	//----- nvinfo : EIATTR_FRAME_SIZE
	.align		4
.L_3:
        /*0018*/ 	.byte	0x04, 0x11
        /*001a*/ 	.short	(.L_5 - .L_4)
	.align		4
.L_4:
        /*001c*/ 	.word	index@(triton_per_fused_abs_convolution_max_pool2d_with_indices_mean_relu_sub_29)
        /*0020*/ 	.word	0x00000000


	//----- nvinfo : EIATTR_MIN_STACK_SIZE
	.align		4
.L_5:
        /*0024*/ 	.byte	0x04, 0x12
        /*0026*/ 	.short	(.L_7 - .L_6)
	.align		4
.L_6:
        /*0028*/ 	.word	index@(triton_per_fused_abs_convolution_max_pool2d_with_indices_mean_relu_sub_29)
        /*002c*/ 	.word	0x00000000
.L_7:


//--------------------- .nv.info.triton_per_fused_abs_convolution_max_pool2d_with_indices_mean_relu_sub_29 --------------------------
	.section	.nv.info.triton_per_fused_abs_convolution_max_pool2d_with_indices_mean_relu_sub_29,"",@"SHT_CUDA_INFO"
	.sectionflags	@""
	.align	4


	//----- nvinfo : EIATTR_CUDA_API_VERSION
	.align		4
        /*0000*/ 	.byte	0x04, 0x37
        /*0002*/ 	.short	(.L_9 - .L_8)
.L_8:
        /*0004*/ 	.word	0x0000007c


	//----- nvinfo : EIATTR_KPARAM_INFO
	.align		4
.L_9:
        /*0008*/ 	.byte	0x04, 0x17
        /*000a*/ 	.short	(.L_11 - .L_10)
.L_10:
        /*000c*/ 	.word	0x00000000
        /*0010*/ 	.short	0x0005
        /*0012*/ 	.short	0x0024
        /*0014*/ 	.byte	0x00, 0xf0, 0x11, 0x00


	//----- nvinfo : EIATTR_KPARAM_INFO
	.align		4
.L_11:
        /*0018*/ 	.byte	0x04, 0x17
        /*001a*/ 	.short	(.L_13 - .L_12)
.L_12:
        /*001c*/ 	.word	0x00000000
        /*0020*/ 	.short	0x0004
        /*0022*/ 	.short	0x0020
        /*0024*/ 	.byte	0x00, 0xf0, 0x11, 0x00


	//----- nvinfo : EIATTR_KPARAM_INFO
	.align		4
.L_13:
        /*0028*/ 	.byte	0x04, 0x17
        /*002a*/ 	.short	(.L_15 - .L_14)
.L_14:
        /*002c*/ 	.word	0x00000000
        /*0030*/ 	.short	0x0003
        /*0032*/ 	.short	0x0018
        /*0034*/ 	.byte	0x00, 0xf4, 0x21, 0x00


	//----- nvinfo : EIATTR_KPARAM_INFO
	.align		4
.L_15:
        /*0038*/ 	.byte	0x04, 0x17
        /*003a*/ 	.short	(.L_17 - .L_16)
.L_16:
        /*003c*/ 	.word	0x00000000
        /*0040*/ 	.short	0x0002
        /*0042*/ 	.short	0x0010
        /*0044*/ 	.byte	0x00, 0xf4, 0x21, 0x00


	//----- nvinfo : EIATTR_KPARAM_INFO
	.align		4
.L_17:
        /*0048*/ 	.byte	0x04, 0x17
        /*004a*/ 	.short	(.L_19 - .L_18)
.L_18:
        /*004c*/ 	.word	0x00000000
        /*0050*/ 	.short	0x0001
        /*0052*/ 	.short	0x0008
        /*0054*/ 	.byte	0x00, 0xf4, 0x21, 0x00


	//----- nvinfo : EIATTR_KPARAM_INFO
	.align		4
.L_19:
        /*0058*/ 	.byte	0x04, 0x17
        /*005a*/ 	.short	(.L_21 - .L_20)
.L_20:
        /*005c*/ 	.word	0x00000000
        /*0060*/ 	.short	0x0000
        /*0062*/ 	.short	0x0000
        /*0064*/ 	.byte	0x00, 0xf4, 0x21, 0x00


	//----- nvinfo : EIATTR_SPARSE_MMA_MASK
	.align		4
.L_21:
        /*0068*/ 	.byte	0x03, 0x50
        /*006a*/ 	.short	0x0000


	//----- nvinfo : EIATTR_MAXREG_COUNT
	.align		4
        /*006c*/ 	.byte	0x03, 0x1b
        /*006e*/ 	.short	0x00ff


	//----- nvinfo : EIATTR_COOP_GROUP_MASK_REGIDS
	.align		4
        /*0070*/ 	.byte	0x04, 0x29
        /*0072*/ 	.short	(.L_23 - .L_22)


	//   ....[0]....
.L_22:
        /*0074*/ 	.word	0xffffffff


	//   ....[1]....
        /*0078*/ 	.word	0xffffffff


	//   ....[2]....
        /*007c*/ 	.word	0xffffffff


	//----- nvinfo : EIATTR_COOP_GROUP_INSTR_OFFSETS
	.align		4
.L_23:
        /*0080*/ 	.byte	0x04, 0x28
        /*0082*/ 	.short	(.L_25 - .L_24)


	//   ....[0]....
.L_24:
        /*0084*/ 	.word	0x00001730


	//   ....[1]....
        /*0088*/ 	.word	0x00001750


	//   ....[2]....
        /*008c*/ 	.word	0x00001780


	//----- nvinfo : EIATTR_EXIT_INSTR_OFFSETS
	.align		4
.L_25:
        /*0090*/ 	.byte	0x04, 0x1c
        /*0092*/ 	.short	(.L_27 - .L_26)


	//   ....[0]....
.L_26:
        /*0094*/ 	.word	0x000017e0


	//   ....[1]....
        /*0098*/ 	.word	0x00001830


	//----- nvinfo : EIATTR_REQNTID
	.align		4
.L_27:
        /*009c*/ 	.byte	0x04, 0x10
        /*009e*/ 	.short	(.L_29 - .L_28)
.L_28:
        /*00a0*/ 	.word	0x00000100
        /*00a4*/ 	.word	0x00000001
        /*00a8*/ 	.word	0x00000001


	//----- nvinfo : EIATTR_CBANK_PARAM_SIZE
	.align		4
.L_29:
        /*00ac*/ 	.byte	0x03, 0x19
        /*00ae*/ 	.short	0x0028


	//----- nvinfo : EIATTR_PARAM_CBANK
	.align		4
        /*00b0*/ 	.byte	0x04, 0x0a
        /*00b2*/ 	.short	(.L_31 - .L_30)
	.align		4
.L_30:
        /*00b4*/ 	.word	index@(.nv.constant0.triton_per_fused_abs_convolution_max_pool2d_with_indices_mean_relu_sub_29)
        /*00b8*/ 	.short	0x0210
        /*00ba*/ 	.short	0x0028


	//----- nvinfo : EIATTR_SW_WAR
	.align		4
.L_31:
        /*00bc*/ 	.byte	0x04, 0x36
        /*00be*/ 	.short	(.L_33 - .L_32)
.L_32:
        /*00c0*/ 	.word	0x00000008
.L_33:


//--------------------- .nv.callgraph             --------------------------
	.section	.nv.callgraph,"",@"SHT_CUDA_CALLGRAPH"
	.align	4
	.sectionentsize	8
	.align		4
        /*0000*/ 	.word	0x00000000
	.align		4
        /*0004*/ 	.word	0xffffffff
	.align		4
        /*0008*/ 	.word	0x00000000
	.align		4
        /*000c*/ 	.word	0xfffffffe
	.align		4
        /*0010*/ 	.word	0x00000000
	.align		4
        /*0014*/ 	.word	0xfffffffd
	.align		4
        /*0018*/ 	.word	0x00000000
	.align		4
        /*001c*/ 	.word	0xfffffffc


//--------------------- .text.triton_per_fused_abs_convolution_max_pool2d_with_indices_mean_relu_sub_29 --------------------------
	.section	.text.triton_per_fused_abs_convolution_max_pool2d_with_indices_mean_relu_sub_29,"ax",@progbits
	.sectionflags	@"SHF_BARRIERS=1"
	.align	128
        .global         triton_per_fused_abs_convolution_max_pool2d_with_indices_mean_relu_sub_29
        .type           triton_per_fused_abs_convolution_max_pool2d_with_indices_mean_relu_sub_29,@function
        .size           triton_per_fused_abs_convolution_max_pool2d_with_indices_mean_relu_sub_29,(.L_x_1 - triton_per_fused_abs_convolution_max_pool2d_with_indices_mean_relu_sub_29)
        .other          triton_per_fused_abs_convolution_max_pool2d_with_indices_mean_relu_sub_29,@"STO_CUDA_ENTRY STV_DEFAULT"
triton_per_fused_abs_convolution_max_pool2d_with_indices_mean_relu_sub_29:
.text.triton_per_fused_abs_convolution_max_pool2d_with_indices_mean_relu_sub_29:
[----:B------:R-:W0:Y:S01]  /*0000*/  LDC R1, c[0x0][0x28] ;  /* 0x00000a00ff017b82 */ /* 0x000e220000000800 */
[----:B------:R-:W1:Y:S07]  /*0010*/  S2R R10, SR_TID.X ;  /* 0x00000000000a7919 */ /* 0x000e6e0000002100 */
[----:B------:R-:W2:Y:S01]  /*0020*/  LDC.64 R6, c[0x0][0x218] ;  /* 0x00008600ff067b82 */ /* 0x000ea20000000a00 */
[----:B------:R-:W-:Y:S02]  /*0030*/  CS2R R36, SRZ ;  /* 0x0000000000247805 */ /* 0x000fe4000001ff00 */
[----:B------:R-:W-:Y:S01]  /*0040*/  CS2R R34, SRZ ;  /* 0x0000000000227805 */ /* 0x000fe2000001ff00 */
[----:B------:R-:W3:Y:S01]  /*0050*/  S2R R3, SR_CTAID.X ;  /* 0x0000000000037919 */ /* 0x000ee20000002500 */
[----:B------:R-:W-:-:S02]  /*0060*/  CS2R R18, SRZ ;  /* 0x0000000000127805 */ /* 0x000fc4000001ff00 */
[----:B------:R-:W-:Y:S02]  /*0070*/  CS2R R32, SRZ ;  /* 0x0000000000207805 */ /* 0x000fe4000001ff00 */
[----:B------:R-:W-:Y:S01]  /*0080*/  CS2R R42, SRZ ;  /* 0x00000000002a7805 */ /* 0x000fe2000001ff00 */
[----:B------:R-:W-:Y:S01]  /*0090*/  ULDC.64 UR6, c[0x0][0x208] ;  /* 0x0000820000067ab9 */ /* 0x000fe20000000a00 */
[----:B------:R-:W4:Y:S01]  /*00a0*/  LDC.64 R8, c[0x0][0x210] ;  /* 0x00008400ff087b82 */ /* 0x000f220000000a00 */
[----:B------:R-:W-:Y:S02]  /*00b0*/  CS2R R40, SRZ ;  /* 0x0000000000287805 */ /* 0x000fe4000001ff00 */
[----:B------:R-:W-:Y:S02]  /*00c0*/  CS2R R44, SRZ ;  /* 0x00000000002c7805 */ /* 0x000fe4000001ff00 */
[----:B------:R-:W-:Y:S02]  /*00d0*/  CS2R R46, SRZ ;  /* 0x00000000002e7805 */ /* 0x000fe4000001ff00 */
[----:B------:R-:W-:-:S02]  /*00e0*/  CS2R R48, SRZ ;  /* 0x0000000000307805 */ /* 0x000fc4000001ff00 */
[----:B------:R-:W-:Y:S02]  /*00f0*/  CS2R R28, SRZ ;  /* 0x00000000001c7805 */ /* 0x000fe4000001ff00 */
[C---:B-1----:R-:W-:Y:S01]  /*0100*/  LOP3.LUT R0, R10.reuse, 0x1f, RZ, 0xc0, !PT ;  /* 0x0000001f0a007812 */ /* 0x042fe200078ec0ff */
[----:B------:R-:W-:-:S04]  /*0110*/  IMAD.SHL.U32 R10, R10, 0x10, RZ ;  /* 0x000000100a0a7824 */ /* 0x000fc800078e00ff */
[----:B---3--:R-:W-:Y:S01]  /*0120*/  IMAD R0, R3, 0x20, R0 ;  /* 0x0000002003007824 */ /* 0x008fe200078e0200 */
[----:B------:R-:W-:-:S04]  /*0130*/  LOP3.LUT R10, R10, 0xe00, RZ, 0xc0, !PT ;  /* 0x00000e000a0a7812 */ /* 0x000fc800078ec0ff */
[----:B------:R-:W-:Y:S02]  /*0140*/  SHF.R.S32.HI R3, RZ, 0x1f, R0 ;  /* 0x0000001fff037819 */ /* 0x000fe40000011400 */
[----:B------:R-:W-:Y:S02]  /*0150*/  ISETP.GE.AND P0, PT, R0, 0x100, PT ;  /* 0x000001000000780c */ /* 0x000fe40003f06270 */
[----:B------:R-:W-:-:S04]  /*0160*/  LEA.HI R3, R3, R0, RZ, 0x6 ;  /* 0x0000000003037211 */ /* 0x000fc800078f30ff */
[C---:B------:R-:W-:Y:S01]  /*0170*/  LOP3.LUT R5, R3.reuse, 0x1fffffc0, RZ, 0xc0, !PT ;  /* 0x1fffffc003057812 */ /* 0x040fe200078ec0ff */
[----:B------:R-:W-:-:S04]  /*0180*/  IMAD.SHL.U32 R3, R3, 0x80, RZ ;  /* 0x0000008003037824 */ /* 0x000fc800078e00ff */
[----:B------:R-:W-:Y:S01]  /*0190*/  IMAD.IADD R2, R0, 0x1, -R5 ;  /* 0x0000000100027824 */ /* 0x000fe200078e0a05 */
[----:B------:R-:W-:Y:S01]  /*01a0*/  LOP3.LUT R11, R3, 0xffffe000, RZ, 0xc0, !PT ;  /* 0xffffe000030b7812 */ /* 0x000fe200078ec0ff */
[----:B------:R-:W1:Y:S02]  /*01b0*/  LDC.64 R4, c[0x0][0x220] ;  /* 0x00008800ff047b82 */ /* 0x000e640000000a00 */
[----:B------:R-:W-:Y:S01]  /*01c0*/  IMAD.SHL.U32 R3, R2, 0x8, RZ ;  /* 0x0000000802037824 */ /* 0x000fe200078e00ff */
[----:B------:R-:W-:-:S03]  /*01d0*/  CS2R R30, SRZ ;  /* 0x00000000001e7805 */ /* 0x000fc6000001ff00 */
[----:B--2---:R-:W-:Y:S01]  /*01e0*/  IMAD.WIDE R6, R3, 0x4, R6 ;  /* 0x0000000403067825 */ /* 0x004fe200078e0206 */
[----:B------:R-:W-:Y:S02]  /*01f0*/  IADD3 R13, R10, R11, R3 ;  /* 0x0000000b0a0d7210 */ /* 0x000fe40007ffe003 */
[----:B------:R-:W-:Y:S02]  /*0200*/  CS2R R24, SRZ ;  /* 0x0000000000187805 */ /* 0x000fe4000001ff00 */
[----:B------:R-:W-:Y:S01]  /*0210*/  CS2R R26, SRZ ;  /* 0x00000000001a7805 */ /* 0x000fe2000001ff00 */
[----:B------:R-:W2:Y:S01]  /*0220*/  @!P0 LDG.E.EL R36, desc[UR6][R6.64+0x14] ;  /* 0x0000140606248981 */ /* 0x000ea2000c2e1900 */
[C---:B------:R-:W-:Y:S02]  /*0230*/  VIADD R51, R13.reuse, 0x1000 ;  /* 0x000010000d337836 */ /* 0x040fe40000000000 */
[----:B----4-:R-:W-:Y:S01]  /*0240*/  IMAD.WIDE R2, R13, 0x4, R8 ;  /* 0x000000040d027825 */ /* 0x010fe200078e0208 */
[----:B------:R-:W3:Y:S04]  /*0250*/  @!P0 LDG.E.EL R19, desc[UR6][R6.64] ;  /* 0x0000000606138981 */ /* 0x000ee8000c2e1900 */
[----:B------:R-:W4:Y:S01]  /*0260*/  @!P0 LDG.E.EL R42, desc[UR6][R6.64+0x10] ;  /* 0x00001006062a8981 */ /* 0x000f22000c2e1900 */
[----:B------:R-:W-:-:S03]  /*0270*/  CS2R R22, SRZ ;  /* 0x0000000000167805 */ /* 0x000fc6000001ff00 */
[----:B------:R-:W5:Y:S01]  /*0280*/  @!P0 LDG.E.EL R18, desc[UR6][R2.64+0x4] ;  /* 0x0000040602128981 */ /* 0x000f62000c2e1900 */
[----:B-1----:R-:W-:-:S03]  /*0290*/  IMAD.WIDE R10, R13, 0x4, R4 ;  /* 0x000000040d0a7825 */ /* 0x002fc600078e0204 */
[----:B------:R-:W5:Y:S01]  /*02a0*/  @!P0 LDG.E.EL R41, desc[UR6][R6.64+0xc] ;  /* 0x00000c0606298981 */ /* 0x000f62000c2e1900 */
[----:B------:R-:W-:-:S03]  /*02b0*/  IMAD.WIDE R4, R51, 0x4, R4 ;  /* 0x0000000433047825 */ /* 0x000fc600078e0204 */
[----:B------:R-:W5:Y:S01]  /*02c0*/  @!P0 LDG.E.EL R34, desc[UR6][R10.64+0x14] ;  /* 0x000014060a228981 */ /* 0x000f62000c2e1900 */
[----:B------:R-:W-:-:S03]  /*02d0*/  IMAD.MOV.U32 R13, RZ, RZ, RZ ;  /* 0x000000ffff0d7224 */ /* 0x000fc600078e00ff */
[----:B------:R-:W5:Y:S04]  /*02e0*/  @!P0 LDG.E.EL R32, desc[UR6][R10.64] ;  /* 0x000000060a208981 */ /* 0x000f68000c2e1900 */
[----:B------:R-:W5:Y:S01]  /*02f0*/  @!P0 LDG.E.EL R31, desc[UR6][R10.64+0x10] ;  /* 0x000010060a1f8981 */ /* 0x000f62000c2e1900 */
[----:B------:R-:W-:-:S03]  /*0300*/  CS2R R38, SRZ ;  /* 0x0000000000267805 */ /* 0x000fc6000001ff00 */
[----:B------:R-:W5:Y:S04]  /*0310*/  @!P0 LDG.E.EL R25, desc[UR6][R4.64+0xc] ;  /* 0x00000c0604198981 */ /* 0x000f68000c2e1900 */
[----:B------:R-:W5:Y:S04]  /*0320*/  @!P0 LDG.E.EL R47, desc[UR6][R2.64] ;  /* 0x00000006022f8981 */ /* 0x000f68000c2e1900 */
[----:B------:R-:W5:Y:S04]  /*0330*/  @!P0 LDG.E.EL R44, desc[UR6][R6.64+0xc] ;  /* 0x00000c06062c8981 */ /* 0x000f68000c2e1900 */
[----:B------:R-:W5:Y:S01]  /*0340*/  @!P0 LDG.E.EL R27, desc[UR6][R10.64+0xc] ;  /* 0x00000c060a1b8981 */ /* 0x000f62000c2e1900 */
[----:B------:R-:W-:-:S03]  /*0350*/  CS2R R16, SRZ ;  /* 0x0000000000107805 */ /* 0x000fc6000001ff00 */
[----:B------:R-:W5:Y:S04]  /*0360*/  @!P0 LDG.E.EL R48, desc[UR6][R6.64+0x4] ;  /* 0x0000040606308981 */ /* 0x000f68000c2e1900 */
        /* <DEDUP_REMOVED lines=10> */
[----:B------:R-:W5:Y:S01]  /*0410*/  @!P0 LDG.E.EL R29, desc[UR6][R2.64+0xc] ;  /* 0x00000c06021d8981 */ /* 0x000f62000c2e1900 */
[----:B------:R-:W-:-:S03]  /*0420*/  CS2R R14, SRZ ;  /* 0x00000000000e7805 */ /* 0x000fc6000001ff00 */
[----:B------:R-:W5:Y:S04]  /*0430*/  @!P0 LDG.E.EL R16, desc[UR6][R6.64] ;  /* 0x0000000606108981 */ /* 0x000f68000c2e1900 */
[----:B------:R-:W5:Y:S01]  /*0440*/  @!P0 LDG.E.EL R46, desc[UR6][R4.64] ;  /* 0x00000006042e8981 */ /* 0x000f62000c2e1900 */
[----:B------:R-:W-:-:S03]  /*0450*/  CS2R R20, SRZ ;  /* 0x0000000000147805 */ /* 0x000fc6000001ff00 */
[----:B------:R-:W5:Y:S04]  /*0460*/  @!P0 LDG.E.EL R14, desc[UR6][R6.64+0x10] ;  /* 0x00001006060e8981 */ /* 0x000f68000c2e1900 */
[----:B------:R-:W5:Y:S01]  /*0470*/  @!P0 LDG.E.EL R39, desc[UR6][R4.64+0x10] ;  /* 0x0000100604278981 */ /* 0x000f62000c2e1900 */
[----:B------:R-:W-:-:S03]  /*0480*/  CS2R R52, SRZ ;  /* 0x0000000000347805 */ /* 0x000fc6000001ff00 */
[----:B------:R-:W5:Y:S04]  /*0490*/  @!P0 LDG.E.EL R21, desc[UR6][R6.64+0x1c] ;  /* 0x00001c0606158981 */ /* 0x000f68000c2e1900 */
[----:B------:R-:W5:Y:S04]  /*04a0*/  @!P0 LDG.E.EL R26, desc[UR6][R6.64+0x1c] ;  /* 0x00001c06061a8981 */ /* 0x000f68000c2e1900 */
[----:B------:R-:W5:Y:S04]  /*04b0*/  @!P0 LDG.E.EL R24, desc[UR6][R10.64+0x1c] ;  /* 0x00001c060a188981 */ /* 0x000f68000c2e1900 */
[----:B------:R-:W5:Y:S01]  /*04c0*/  @!P0 LDG.E.EL R15, desc[UR6][R4.64+0x1c] ;  /* 0x00001c06040f8981 */ /* 0x000f62000c2e1900 */
[----:B------:R-:W-:-:S03]  /*04d0*/  IMAD.WIDE R8, R51, 0x4, R8 ;  /* 0x0000000433087825 */ /* 0x000fc600078e0208 */
[----:B------:R-:W5:Y:S01]  /*04e0*/  @!P0 LDG.E.EL R40, desc[UR6][R6.64+0x18] ;  /* 0x0000180606288981 */ /* 0x000f62000c2e1900 */
[----:B------:R-:W-:-:S03]  /*04f0*/  CS2R R50, SRZ ;  /* 0x0000000000327805 */ /* 0x000fc6000001ff00 */
[----:B------:R-:W5:Y:S04]  /*0500*/  @!P0 LDG.E.EL R20, desc[UR6][R10.64+0x18] ;  /* 0x000018060a148981 */ /* 0x000f68000c2e1900 */
[----:B------:R-:W5:Y:S04]  /*0510*/  @!P0 LDG.E.EL R49, desc[UR6][R2.64+0x10] ;  /* 0x0000100602318981 */ /* 0x000f68000c2e1900 */
[----:B------:R-:W5:Y:S04]  /*0520*/  @!P0 LDG.E.EL R52, desc[UR6][R8.64] ;  /* 0x0000000608348981 */ /* 0x000f68000c2e1900 */
[----:B------:R1:W5:Y:S04]  /*0530*/  @!P0 LDG.E.EL R23, desc[UR6][R6.64+0x18] ;  /* 0x0000180606178981 */ /* 0x000368000c2e1900 */
[----:B------:R1:W5:Y:S04]  /*0540*/  @!P0 LDG.E.EL R37, desc[UR6][R4.64+0x18] ;  /* 0x0000180604258981 */ /* 0x000368000c2e1900 */
[----:B------:R-:W5:Y:S01]  /*0550*/  @!P0 LDG.E.EL R50, desc[UR6][R8.64+0x4] ;  /* 0x0000040608328981 */ /* 0x000f62000c2e1900 */
[----:B-1----:R-:W-:-:S03]  /*0560*/  CS2R R6, SRZ ;  /* 0x0000000000067805 */ /* 0x002fc6000001ff00 */
[----:B------:R-:W5:Y:S01]  /*0570*/  @!P0 LDG.E.EL R51, desc[UR6][R2.64+0x14] ;  /* 0x0000140602338981 */ /* 0x000f62000c2e1900 */
[----:B------:R-:W-:-:S03]  /*0580*/  CS2R R10, SRZ ;  /* 0x00000000000a7805 */ /* 0x000fc6000001ff00 */
[----:B------:R-:W5:Y:S01]  /*0590*/  @!P0 LDG.E.EL R6, desc[UR6][R8.64+0x8] ;  /* 0x0000080608068981 */ /* 0x000f62000c2e1900 */
[----:B0-----:R-:W-:-:S03]  /*05a0*/  CS2R R4, SRZ ;  /* 0x0000000000047805 */ /* 0x001fc6000001ff00 */
[----:B------:R-:W5:Y:S04]  /*05b0*/  @!P0 LDG.E.EL R10, desc[UR6][R2.64+0x18] ;  /* 0x00001806020a8981 */ /* 0x000f68000c2e1900 */
[----:B------:R5:W5:Y:S04]  /*05c0*/  @!P0 LDG.E.EL R7, desc[UR6][R2.64+0x1c] ;  /* 0x00001c0602078981 */ /* 0x000b68000c2e1900 */
[----:B------:R-:W5:Y:S01]  /*05d0*/  @!P0 LDG.E.EL R5, desc[UR6][R8.64+0xc] ;  /* 0x00000c0608058981 */ /* 0x000f62000c2e1900 */
[----:B------:R-:W-:-:S03]  /*05e0*/  IMAD.MOV.U32 R54, RZ, RZ, RZ ;  /* 0x000000ffff367224 */ /* 0x000fc600078e00ff */
[----:B------:R-:W5:Y:S04]  /*05f0*/  @!P0 LDG.E.EL R53, desc[UR6][R8.64+0x14] ;  /* 0x0000140608358981 */ /* 0x000f68000c2e1900 */
[----:B------:R-:W5:Y:S04]  /*0600*/  @!P0 LDG.E.EL R54, desc[UR6][R8.64+0x10] ;  /* 0x0000100608368981 */ /* 0x000f68000c2e1900 */
[----:B------:R-:W5:Y:S04]  /*0610*/  @!P0 LDG.E.EL R11, desc[UR6][R8.64+0x18] ;  /* 0x00001806080b8981 */ /* 0x000f68000c2e1900 */
[----:B------:R0:W5:Y:S01]  /*0620*/  @!P0 LDG.E.EL R4, desc[UR6][R8.64+0x1c] ;  /* 0x00001c0608048981 */ /* 0x000162000c2e1900 */
[----:B--2---:R-:W-:-:S02]  /*0630*/  SEL R36, R36, RZ, !P0 ;  /* 0x000000ff24247207 */ /* 0x004fc40004000000 */
[----:B---3--:R-:W-:Y:S02]  /*0640*/  SEL R56, R19, RZ, !P0 ;  /* 0x000000ff13387207 */ /* 0x008fe40004000000 */
[----:B----4-:R-:W-:Y:S02]  /*0650*/  SEL R42, R42, RZ, !P0 ;  /* 0x000000ff2a2a7207 */ /* 0x010fe40004000000 */
[----:B-----5:R-:W-:Y:S02]  /*0660*/  SEL R2, R18, RZ, !P0 ;  /* 0x000000ff12027207 */ /* 0x020fe40004000000 */
[----:B0-----:R-:W-:Y:S02]  /*0670*/  SEL R9, R34, RZ, !P0 ;  /* 0x000000ff22097207 */ /* 0x001fe40004000000 */
[----:B------:R-:W-:Y:S02]  /*0680*/  SEL R55, R32, RZ, !P0 ;  /* 0x000000ff20377207 */ /* 0x000fe40004000000 */
[----:B------:R-:W-:-:S02]  /*0690*/  FSETP.GEU.AND P3, PT, R9, -R36, PT ;  /* 0x800000240900720b */ /* 0x000fc40003f6e000 */
[----:B------:R-:W-:Y:S01]  /*06a0*/  SEL R31, R31, RZ, !P0 ;  /* 0x000000ff1f1f7207 */ /* 0x000fe20004000000 */
[----:B------:R-:W-:Y:S01]  /*06b0*/  FADD R18, R56, R55 ;  /* 0x0000003738127221 */ /* 0x000fe20000000000 */
[----:B------:R-:W-:Y:S02]  /*06c0*/  SEL R41, R41, RZ, !P0 ;  /* 0x000000ff29297207 */ /* 0x000fe40004000000 */
[----:B------:R-:W-:Y:S02]  /*06d0*/  SEL R8, R25, RZ, !P0 ;  /* 0x000000ff19087207 */ /* 0x000fe40004000000 */
[----:B------:R-:W-:Y:S02]  /*06e0*/  FSETP.GEU.AND P1, PT, R55, -R56, PT ;  /* 0x800000383700720b */ /* 0x000fe40003f2e000 */
[----:B------:R-:W-:Y:S02]  /*06f0*/  FSETP.GEU.AND P6, PT, R31, -R42, PT ;  /* 0x8000002a1f00720b */ /* 0x000fe40003fce000 */
[----:B------:R-:W-:-:S02]  /*0700*/  SEL R47, R47, RZ, !P0 ;  /* 0x000000ff2f2f7207 */ /* 0x000fc40004000000 */
[----:B------:R-:W-:Y:S02]  /*0710*/  SEL R44, R44, RZ, !P0 ;  /* 0x000000ff2c2c7207 */ /* 0x000fe40004000000 */
[----:B------:R-:W-:Y:S02]  /*0720*/  SEL R34, RZ, 0x1fffe, P3 ;  /* 0x0001fffeff227807 */ /* 0x000fe40001800000 */
[----:B------:R-:W-:Y:S02]  /*0730*/  SEL R55, R27, RZ, !P0 ;  /* 0x000000ff1b377207 */ /* 0x000fe40004000000 */
[----:B------:R-:W-:Y:S02]  /*0740*/  FSETP.GEU.AND P3, PT, R8, -R41, PT ;  /* 0x800000290800720b */ /* 0x000fe40003f6e000 */
[----:B------:R-:W-:Y:S02]  /*0750*/  SEL R3, R48, RZ, !P0 ;  /* 0x000000ff30037207 */ /* 0x000fe40004000000 */
[----:B------:R-:W-:-:S02]  /*0760*/  SEL R25, RZ, 0x7fff8, P6 ;  /* 0x0007fff8ff197807 */ /* 0x000fc40003000000 */
[----:B------:R-:W-:Y:S01]  /*0770*/  SEL R30, R30, RZ, !P0 ;  /* 0x000000ff1e1e7207 */ /* 0x000fe20004000000 */
[----:B------:R-:W-:Y:S01]  /*0780*/  FADD R19, R47, R56 ;  /* 0x000000382f137221 */ /* 0x000fe20000000000 */
[----:B------:R-:W-:Y:S02]  /*0790*/  FSETP.GEU.AND P6, PT, R55, -R44, PT ;  /* 0x8000002c3700720b */ /* 0x000fe40003fce000 */
[----:B------:R-:W-:Y:S02]  /*07a0*/  SEL R13, R13, RZ, !P0 ;  /* 0x000000ff0d0d7207 */ /* 0x000fe40004000000 */
[----:B------:R-:W-:Y:S02]  /*07b0*/  FSETP.GEU.AND P5, PT, R56, -R47, PT ;  /* 0x8000002f3800720b */ /* 0x000fe40003fae000 */
[----:B------:R-:W-:Y:S02]  /*07c0*/  SEL R32, R35, RZ, !P0 ;  /* 0x000000ff23207207 */ /* 0x000fe40004000000 */
[----:B------:R-:W-:-:S02]  /*07d0*/  SEL R47, RZ, 0x1, P3 ;  /* 0x00000001ff2f7807 */ /* 0x000fc40001800000 */
[----:B------:R-:W-:Y:S02]  /*07e0*/  SEL R28, R28, RZ, !P0 ;  /* 0x000000ff1c1c7207 */ /* 0x000fe40004000000 */
[----:B------:R-:W-:Y:S02]  /*07f0*/  FSETP.GEU.AND P2, PT, R3, -R2, PT ;  /* 0x800000020300720b */ /* 0x000fe40003f4e000 */
[----:B------:R-:W-:Y:S01]  /*0800*/  SEL R27, R22, RZ, !P0 ;  /* 0x000000ff161b7207 */ /* 0x000fe20004000000 */
[----:B------:R-:W-:Y:S01]  /*0810*/  FADD R2, R2, R3 ;  /* 0x0000000302027221 */ /* 0x000fe20000000000 */
[----:B------:R-:W-:Y:S02]  /*0820*/  FSETP.GEU.AND P3, PT, R13, -R30, PT ;  /* 0x8000001e0d00720b */ /* 0x000fe40003f6e000 */
[----:B------:R-:W-:Y:S02]  /*0830*/  SEL R45, R45, RZ, !P0 ;  /* 0x000000ff2d2d7207 */ /* 0x000fe40004000000 */
[----:B------:R-:W-:-:S02]  /*0840*/  FSETP.GEU.AND P4, PT, R32, -R3, PT ;  /* 0x800000032000720b */ /* 0x000fc40003f8e000 */
[----:B------:R-:W-:Y:S01]  /*0850*/  SEL R38, R38, RZ, !P0 ;  /* 0x000000ff26267207 */ /* 0x000fe20004000000 */
[----:B------:R-:W-:Y:S01]  /*0860*/  FADD R3, R3, R32 ;  /* 0x0000002003037221 */ /* 0x000fe20000000000 */
[----:B------:R-:W-:Y:S02]  /*0870*/  SEL R48, RZ, 0x1fffe, P6 ;  /* 0x0001fffeff307807 */ /* 0x000fe40003000000 */
[----:B------:R-:W-:Y:S02]  /*0880*/  FSETP.GEU.AND P6, PT, R27, -R28, PT ;  /* 0x8000001c1b00720b */ /* 0x000fe40003fce000 */
[----:B------:R-:W-:Y:S02]  /*0890*/  SEL R43, R43, RZ, !P0 ;  /* 0x000000ff2b2b7207 */ /* 0x000fe40004000000 */
[----:B------:R-:W-:Y:S01]  /*08a0*/  SEL R32, R17, RZ, !P0 ;  /* 0x000000ff11207207 */ /* 0x000fe20004000000 */
[----:B------:R-:W-:Y:S01]  /*08b0*/  FADD R22, R38, R45 ;  /* 0x0000002d26167221 */ /* 0x000fe20000000000 */
[----:B------:R-:W-:-:S02]  /*08c0*/  SEL R35, RZ, 0x1, P3 ;  /* 0x00000001ff237807 */ /* 0x000fc40001800000 */
[----:B------:R-:W-:Y:S02]  /*08d0*/  FSETP.GEU.AND P3, PT, R45, -R38, PT ;  /* 0x800000262d00720b */ /* 0x000fe40003f6e000 */
[----:B------:R-:W-:Y:S02]  /*08e0*/  SEL R17, RZ, 0x1, P6 ;  /* 0x00000001ff117807 */ /* 0x000fe40003000000 */
[----:B------:R-:W-:Y:S02]  /*08f0*/  SEL R38, RZ, 0x1fffe, P4 ;  /* 0x0001fffeff267807 */ /* 0x000fe40002000000 */
[----:B------:R-:W-:Y:S02]  /*0900*/  SEL R56, R33, RZ, !P0 ;  /* 0x000000ff21387207 */ /* 0x000fe40004000000 */
[----:B------:R-:W-:Y:S02]  /*0910*/  FSETP.GEU.AND P4, PT, R32, -R43, PT ;  /* 0x8000002b2000720b */ /* 0x000fe40003f8e000 */
[----:B------:R-:W-:Y:S01]  /*0920*/  SEL R29, R29, RZ, !P0 ;  /* 0x000000ff1d1d7207 */ /* 0x000fe20004000000 */
[----:B------:R-:W-:Y:S01]  /*0930*/  IMAD.IADD R47, R48, 0x1, R47 ;  /* 0x00000001302f7824 */ /* 0x000fe200078e022f */
[----:B------:R-:W-:Y:S01]  /*0940*/  FSETP.GEU.AND P6, PT, R56, -R45, PT ;  /* 0x8000002d3800720b */ /* 0x000fe20003fce000 */
[----:B------:R-:W-:Y:S01]  /*0950*/  IMAD.IADD R38, R38, 0x1, R17 ;  /* 0x0000000126267824 */ /* 0x000fe200078e0211 */
[----:B------:R-:W-:Y:S01]  /*0960*/  SEL R33, RZ, 0x4, P4 ;  /* 0x00000004ff217807 */ /* 0x000fe20002000000 */
[----:B------:R-:W-:Y:S01]  /*0970*/  FADD R17, R29, R44 ;  /* 0x0000002c1d117221 */ /* 0x000fe20000000000 */
[----:B------:R-:W-:-:S02]  /*0980*/  FSETP.GEU.AND P4, PT, R44, -R29, PT ;  /* 0x8000001d2c00720b */ /* 0x000fc40003f8e000 */
[----:B------:R-:W-:Y:S02]  /*0990*/  SEL R16, R16, RZ, !P0 ;  /* 0x000000ff10107207 */ /* 0x000fe40004000000 */
[----:B------:R-:W-:Y:S02]  /*09a0*/  SEL R29, R46, RZ, !P0 ;  /* 0x000000ff2e1d7207 */ /* 0x000fe40004000000 */
[----:B------:R-:W-:Y:S02]  /*09b0*/  SEL R46, RZ, 0x7fff8, P6 ;  /* 0x0007fff8ff2e7807 */ /* 0x000fe40003000000 */
[----:B------:R-:W-:Y:S02]  /*09c0*/  LOP3.LUT R47, R47, 0x3, RZ, 0xc0, !PT ;  /* 0x000000032f2f7812 */ /* 0x000fe400078ec0ff */
[----:B------:R-:W-:Y:S02]  /*09d0*/  FSETP.GEU.AND P6, PT, R29, -R16, PT ;  /* 0x800000101d00720b */ /* 0x000fe40003fce000 */
[----:B------:R-:W-:-:S02]  /*09e0*/  SEL R14, R14, RZ, !P0 ;  /* 0x000000ff0e0e7207 */ /* 0x000fc40004000000 */
[----:B------:R-:W-:Y:S02]  /*09f0*/  SEL R39, R39, RZ, !P0 ;  /* 0x000000ff27277207 */ /* 0x000fe40004000000 */
[----:B------:R-:W-:Y:S01]  /*0a00*/  IADD3 R33, R47, R46, R33 ;  /* 0x0000002e2f217210 */ /* 0x000fe20007ffe021 */
[----:B------:R-:W-:Y:S01]  /*0a10*/  IMAD.IADD R47, R34, 0x1, R35 ;  /* 0x00000001222f7824 */ /* 0x000fe200078e0223 */
[----:B------:R-:W-:Y:S02]  /*0a20*/  SEL R35, RZ, 0x4, P6 ;  /* 0x00000004ff237807 */ /* 0x000fe40003000000 */
[----:B------:R-:W-:Y:S02]  /*0a30*/  FSETP.GEU.AND P6, PT, R39, -R14, PT ;  /* 0x8000000e2700720b */ /* 0x000fe40003fce000 */
[----:B------:R-:W-:Y:S02]  /*0a40*/  SEL R21, R21, RZ, !P0 ;  /* 0x000000ff15157207 */ /* 0x000fe40004000000 */
[----:B------:R-:W-:-:S02]  /*0a50*/  SEL R26, R26, RZ, !P0 ;  /* 0x000000ff1a1a7207 */ /* 0x000fc40004000000 */
[----:B------:R-:W-:Y:S02]  /*0a60*/  SEL R24, R24, RZ, !P0 ;  /* 0x000000ff18187207 */ /* 0x000fe40004000000 */
[----:B------:R-:W-:Y:S02]  /*0a70*/  SEL R15, R15, RZ, !P0 ;  /* 0x000000ff0f0f7207 */ /* 0x000fe40004000000 */
[----:B------:R-:W-:Y:S02]  /*0a80*/  SEL R34, RZ, 0x7fff8, P1 ;  /* 0x0007fff8ff227807 */ /* 0x000fe40000800000 */
[----:B------:R-:W-:Y:S02]  /*0a90*/  LOP3.LUT R38, R38, 0x3, RZ, 0xc0, !PT ;  /* 0x0000000326267812 */ /* 0x000fe400078ec0ff */
[----:B------:R-:W-:Y:S02]  /*0aa0*/  SEL R46, RZ, 0x4, P6 ;  /* 0x00000004ff2e7807 */ /* 0x000fe40003000000 */
[----:B------:R-:W-:-:S02]  /*0ab0*/  LOP3.LUT R47, R47, 0x3, RZ, 0xc0, !PT ;  /* 0x000000032f2f7812 */ /* 0x000fc400078ec0ff */
[----:B------:R-:W-:Y:S02]  /*0ac0*/  FSETP.GEU.AND P6, PT, R24, -R21, PT ;  /* 0x800000151800720b */ /* 0x000fe40003fce000 */
[----:B------:R-:W-:Y:S02]  /*0ad0*/  FSETP.GEU.AND P1, PT, R15, -R26, PT ;  /* 0x8000001a0f00720b */ /* 0x000fe40003f2e000 */
[----:B------:R-:W-:Y:S01]  /*0ae0*/  IADD3 R34, R38, R34, R35 ;  /* 0x0000002226227210 */ /* 0x000fe20007ffe023 */
[----:B------:R-:W-:Y:S01]  /*0af0*/  FADD R44, R44, R55 ;  /* 0x000000372c2c7221 */ /* 0x000fe20000000000 */
[----:B------:R-:W-:Y:S02]  /*0b00*/  SEL R40, R40, RZ, !P0 ;  /* 0x000000ff28287207 */ /* 0x000fe40004000000 */
[----:B------:R-:W-:Y:S02]  /*0b10*/  SEL R35, R20, RZ, !P0 ;  /* 0x000000ff14237207 */ /* 0x000fe40004000000 */
[----:B------:R-:W-:-:S02]  /*0b20*/  IADD3 R25, R47, R25, R46 ;  /* 0x000000192f197210 */ /* 0x000fc40007ffe02e */
[----:B------:R-:W-:Y:S02]  /*0b30*/  SEL R38, RZ, 0x1fffe, P6 ;  /* 0x0001fffeff267807 */ /* 0x000fe40003000000 */
[----:B------:R-:W-:Y:S02]  /*0b40*/  SEL R47, RZ, 0x1, P1 ;  /* 0x00000001ff2f7807 */ /* 0x000fe40000800000 */
[----:B------:R-:W-:Y:S02]  /*0b50*/  SEL R55, R49, RZ, !P0 ;  /* 0x000000ff31377207 */ /* 0x000fe40004000000 */
[----:B------:R-:W-:Y:S02]  /*0b60*/  SEL R49, R52, RZ, !P0 ;  /* 0x000000ff34317207 */ /* 0x000fe40004000000 */
[----:B------:R-:W-:Y:S02]  /*0b70*/  FSETP.GEU.AND P6, PT, R35, -R40, PT ;  /* 0x800000282300720b */ /* 0x000fe40003fce000 */
[----:B------:R-:W-:-:S02]  /*0b80*/  SEL R23, R23, RZ, !P0 ;  /* 0x000000ff17177207 */ /* 0x000fc40004000000 */
[----:B------:R-:W-:Y:S01]  /*0b90*/  SEL R20, R37, RZ, !P0 ;  /* 0x000000ff25147207 */ /* 0x000fe20004000000 */
[----:B------:R-:W-:Y:S01]  /*0ba0*/  IMAD.IADD R37, R38, 0x1, R47 ;  /* 0x0000000126257824 */ /* 0x000fe200078e022f */
[----:B------:R-:W-:Y:S01]  /*0bb0*/  FSEL R46, R19, RZ, P5 ;  /* 0x000000ff132e7208 */ /* 0x000fe20002800000 */
[----:B------:R-:W-:Y:S01]  /*0bc0*/  FADD R48, R49, R16 ;  /* 0x0000001031307221 */ /* 0x000fe20000000000 */
[----:B------:R-:W-:Y:S02]  /*0bd0*/  SEL R38, RZ, 0x7fff8, P6 ;  /* 0x0007fff8ff267807 */ /* 0x000fe40003000000 */
[----:B------:R-:W-:Y:S02]  /*0be0*/  FSETP.GEU.AND P5, PT, R16, -R49, PT ;  /* 0x800000311000720b */ /* 0x000fe40003fae000 */
[----:B------:R-:W-:Y:S02]  /*0bf0*/  FSETP.GEU.AND P6, PT, R20, -R23, PT ;  /* 0x800000171400720b */ /* 0x000fe40003fce000 */
[----:B------:R-:W-:-:S02]  /*0c00*/  SEL R49, R50, RZ, !P0 ;  /* 0x000000ff32317207 */ /* 0x000fc40004000000 */
[----:B------:R-:W-:Y:S02]  /*0c10*/  SEL R51, R51, RZ, !P0 ;  /* 0x000000ff33337207 */ /* 0x000fe40004000000 */
[----:B------:R-:W-:Y:S01]  /*0c20*/  FSEL R2, R2, RZ, P2 ;  /* 0x000000ff02027208 */ /* 0x000fe20001000000 */
[----:B------:R-:W-:Y:S01]  /*0c30*/  FADD R19, R55, R42 ;  /* 0x0000002a37137221 */ /* 0x000fe20000000000 */
[----:B------:R-:W-:Y:S01]  /*0c40*/  SEL R47, RZ, 0x4, P6 ;  /* 0x00000004ff2f7807 */ /* 0x000fe20003000000 */
[----:B------:R-:W-:Y:S01]  /*0c50*/  FADD R31, R42, R31 ;  /* 0x0000001f2a1f7221 */ /* 0x000fe20000000000 */
[----:B------:R-:W-:Y:S01]  /*0c60*/  FSETP.GEU.AND P2, PT, R28, -R49, PT ;  /* 0x800000311c00720b */ /* 0x000fe20003f4e000 */
[----:B------:R-:W-:Y:S01]  /*0c70*/  FADD R49, R49, R28 ;  /* 0x0000001c31317221 */ /* 0x000fe20000000000 */
[----:B------:R-:W-:Y:S01]  /*0c80*/  FSETP.GEU.AND P6, PT, R42, -R55, PT ;  /* 0x800000372a00720b */ /* 0x000fe20003fce000 */
[----:B------:R-:W-:Y:S01]  /*0c90*/  FADD R42, R51, R36 ;  /* 0x00000024332a7221 */ /* 0x000fe20000000000 */
[----:B------:R-:W-:Y:S01]  /*0ca0*/  FSEL R48, R48, RZ, P5 ;  /* 0x000000ff30307208 */ /* 0x000fe20002800000 */
[C---:B------:R-:W-:Y:S01]  /*0cb0*/  FADD R9, R36.reuse, R9 ;  /* 0x0000000924097221 */ /* 0x040fe20000000000 */
[----:B------:R-:W-:-:S02]  /*0cc0*/  FSETP.GEU.AND P5, PT, R36, -R51, PT ;  /* 0x800000332400720b */ /* 0x000fc40003fae000 */
[----:B------:R-:W-:Y:S02]  /*0cd0*/  SEL R36, R6, RZ, !P0 ;  /* 0x000000ff06247207 */ /* 0x000fe40004000000 */
[----:B------:R-:W-:Y:S02]  /*0ce0*/  FSEL R6, R49, RZ, P2 ;  /* 0x000000ff31067208 */ /* 0x000fe40001000000 */
[----:B------:R-:W-:Y:S01]  /*0cf0*/  FSETP.GEU.AND P2, PT, R43, -R36, PT ;  /* 0x800000242b00720b */ /* 0x000fe20003f4e000 */
[----:B------:R-:W-:Y:S01]  /*0d00*/  FADD R36, R36, R43 ;  /* 0x0000002b24247221 */ /* 0x000fe20000000000 */
[----:B------:R-:W-:Y:S02]  /*0d10*/  SEL R51, R10, RZ, !P0 ;  /* 0x000000ff0a337207 */ /* 0x000fe40004000000 */
[----:B------:R-:W-:Y:S02]  /*0d20*/  SEL R10, R7, RZ, !P0 ;  /* 0x000000ff070a7207 */ /* 0x000fe40004000000 */
[----:B------:R-:W-:-:S02]  /*0d30*/  FSEL R36, R36, RZ, P2 ;  /* 0x000000ff24247208 */ /* 0x000fc40001000000 */
[----:B------:R-:W-:Y:S01]  /*0d40*/  FSETP.GEU.AND P2, PT, R21, -R10, PT ;  /* 0x8000000a1500720b */ /* 0x000fe20003f4e000 */
[----:B------:R-:W-:Y:S01]  /*0d50*/  FADD R10, R10, R21 ;  /* 0x000000150a0a7221 */ /* 0x000fe20000000000 */
[----:B------:R-:W-:Y:S01]  /*0d60*/  LOP3.LUT R37, R37, 0x3, RZ, 0xc0, !PT ;  /* 0x0000000325257812 */ /* 0x000fe200078ec0ff */
[----:B------:R-:W-:Y:S01]  /*0d70*/  FADD R21, R21, R24 ;  /* 0x0000001815157221 */ /* 0x000fe20000000000 */
[----:B------:R-:W-:Y:S02]  /*0d80*/  SEL R24, R5, RZ, !P0 ;  /* 0x000000ff05187207 */ /* 0x000fe40004000000 */
[----:B------:R-:W-:Y:S02]  /*0d90*/  IADD3 R37, R37, R38, R47 ;  /* 0x0000002625257210 */ /* 0x000fe40007ffe02f */
[----:B------:R-:W-:Y:S01]  /*0da0*/  FSEL R17, R17, RZ, P4 ;  /* 0x000000ff11117208 */ /* 0x000fe20002000000 */
[----:B------:R-:W-:Y:S01]  /*0db0*/  FADD R5, R24, R41 ;  /* 0x0000002918057221 */ /* 0x000fe20000000000 */
[----:B------:R-:W-:Y:S01]  /*0dc0*/  FSETP.GEU.AND P4, PT, R41, -R24, PT ;  /* 0x800000182900720b */ /* 0x000fe20003f8e000 */
[----:B------:R-:W-:Y:S01]  /*0dd0*/  FADD R16, R16, R29 ;  /* 0x0000001d10107221 */ /* 0x000fe20000000000 */
[----:B------:R-:W-:Y:S01]  /*0de0*/  LOP3.LUT R24, R37, 0xf, RZ, 0xc0, !PT ;  /* 0x0000000f25187812 */ /* 0x000fe200078ec0ff */
[----:B------:R-:W-:-:S04]  /*0df0*/  IMAD.SHL.U32 R29, R33, 0x100, RZ ;  /* 0x00000100211d7824 */ /* 0x000fc800078e00ff */
[----:B------:R-:W-:Y:S01]  /*0e00*/  IMAD R25, R25, 0x10, R24 ;  /* 0x0000001019197824 */ /* 0x000fe200078e0218 */
[----:B------:R-:W-:Y:S01]  /*0e10*/  LOP3.LUT R29, R29, 0xf00, RZ, 0xe2, !PT ;  /* 0x00000f001d1d7812 */ /* 0x000fe200078ee2ff */
[----:B------:R-:W-:Y:S01]  /*0e20*/  FADD R27, R28, R27 ;  /* 0x0000001b1c1b7221 */ /* 0x000fe20000000000 */
[----:B------:R-:W-:Y:S02]  /*0e30*/  SEL R33, R54, RZ, !P0 ;  /* 0x000000ff36217207 */ /* 0x000fe40004000000 */
[----:B------:R-:W-:Y:S01]  /*0e40*/  LOP3.LUT R28, R25, 0xff, RZ, 0xc0, !PT ;  /* 0x000000ff191c7812 */ /* 0x000fe200078ec0ff */
[----:B------:R-:W-:Y:S01]  /*0e50*/  IMAD R29, R34, 0x1000, R29 ;  /* 0x00001000221d7824 */ /* 0x000fe200078e021d */
[----:B------:R-:W-:Y:S01]  /*0e60*/  SEL R53, R53, RZ, !P0 ;  /* 0x000000ff35357207 */ /* 0x000fe20004000000 */
[----:B------:R-:W-:Y:S01]  /*0e70*/  FADD R24, R33, R14 ;  /* 0x0000000e21187221 */ /* 0x000fe20000000000 */
[----:B------:R-:W-:Y:S01]  /*0e80*/  FSEL R5, R5, RZ, P4 ;  /* 0x000000ff05057208 */ /* 0x000fe20002000000 */
[----:B------:R-:W-:Y:S01]  /*0e90*/  IMAD.IADD R28, R29, 0x1, R28 ;  /* 0x000000011d1c7824 */ /* 0x000fe200078e021c */
[----:B------:R-:W-:Y:S01]  /*0ea0*/  FSETP.GEU.AND P4, PT, R14, -R33, PT ;  /* 0x800000210e00720b */ /* 0x000fe20003f8e000 */
[----:B------:R-:W-:Y:S01]  /*0eb0*/  FADD R25, R53, R30 ;  /* 0x0000001e35197221 */ /* 0x000fe20000000000 */
[----:B------:R-:W-:Y:S01]  /*0ec0*/  FSEL R19, R19, RZ, P6 ;  /* 0x000000ff13137208 */ /* 0x000fe20003000000 */
[C---:B------:R-:W-:Y:S01]  /*0ed0*/  FADD R13, R30.reuse, R13 ;  /* 0x0000000d1e0d7221 */ /* 0x040fe20000000000 */
[----:B------:R-:W-:-:S02]  /*0ee0*/  FSETP.GEU.AND P6, PT, R30, -R53, PT ;  /* 0x800000351e00720b */ /* 0x000fc40003fce000 */
[----:B------:R-:W-:Y:S02]  /*0ef0*/  SEL R30, R11, RZ, !P0 ;  /* 0x000000ff0b1e7207 */ /* 0x000fe40004000000 */
[----:B------:R-:W-:Y:S02]  /*0f00*/  FSEL R11, R24, RZ, P4 ;  /* 0x000000ff180b7208 */ /* 0x000fe40002000000 */
[----:B------:R-:W-:Y:S02]  /*0f10*/  LOP3.LUT R24, R28, 0xffff, RZ, 0xc0, !PT ;  /* 0x0000ffff1c187812 */ /* 0x000fe400078ec0ff */
[----:B------:R-:W-:Y:S01]  /*0f20*/  SEL R29, R4, RZ, !P0 ;  /* 0x000000ff041d7207 */ /* 0x000fe20004000000 */
[----:B------:R-:W-:Y:S01]  /*0f30*/  FADD R4, R30, R23 ;  /* 0x000000171e047221 */ /* 0x000fe20000000000 */
[----:B------:R-:W-:Y:S02]  /*0f40*/  SHF.R.U32.HI R28, RZ, 0xf, R24 ;  /* 0x0000000fff1c7819 */ /* 0x000fe40000011618 */
[C---:B------:R-:W-:Y:S01]  /*0f50*/  FSETP.GEU.AND P4, PT, R23.reuse, -R30, PT ;  /* 0x8000001e1700720b */ /* 0x040fe20003f8e000 */
[----:B------:R-:W-:Y:S01]  /*0f60*/  FADD R23, R23, R20 ;  /* 0x0000001417177221 */ /* 0x000fe20000000000 */
[----:B------:R-:W-:Y:S01]  /*0f70*/  FSEL R42, R42, RZ, P5 ;  /* 0x000000ff2a2a7208 */ /* 0x000fe20002800000 */
[----:B------:R-:W-:Y:S01]  /*0f80*/  FADD R20, R29, R26 ;  /* 0x0000001a1d147221 */ /* 0x000fe20000000000 */
[----:B------:R-:W-:-:S02]  /*0f90*/  FSETP.GEU.AND P5, PT, R26, -R29, PT ;  /* 0x8000001d1a00720b */ /* 0x000fc40003fae000 */
[----:B------:R-:W-:Y:S02]  /*0fa0*/  SHF.R.U32.HI R29, RZ, 0xe, R24 ;  /* 0x0000000eff1d7819 */ /* 0x000fe40000011618 */
[----:B------:R-:W-:Y:S01]  /*0fb0*/  LOP3.LUT R28, R28, 0x1, RZ, 0xc0, !PT ;  /* 0x000000011c1c7812 */ /* 0x000fe200078ec0ff */
[----:B------:R-:W-:Y:S01]  /*0fc0*/  FADD R7, R51, R40 ;  /* 0x0000002833077221 */ /* 0x000fe20000000000 */
[----:B------:R-:W-:Y:S01]  /*0fd0*/  FSEL R22, R22, RZ, P3 ;  /* 0x000000ff16167208 */ /* 0x000fe20001800000 */
[----:B------:R-:W-:Y:S01]  /*0fe0*/  FADD R15, R26, R15 ;  /* 0x0000000f1a0f7221 */ /* 0x000fe20000000000 */
[----:B------:R-:W-:Y:S02]  /*0ff0*/  FSETP.GEU.AND P3, PT, R40, -R51, PT ;  /* 0x800000332800720b */ /* 0x000fe40003f6e000 */
[----:B------:R-:W-:Y:S02]  /*1000*/  FSEL R25, R25, RZ, P6 ;  /* 0x000000ff19197208 */ /* 0x000fe40003000000 */
[----:B------:R-:W-:-:S02]  /*1010*/  LOP3.LUT R29, R29, 0x1, RZ, 0xc0, !PT ;  /* 0x000000011d1d7812 */ /* 0x000fc400078ec0ff */
[--C-:B------:R-:W-:Y:S02]  /*1020*/  SHF.R.U32.HI R26, RZ, 0xd, R24.reuse ;  /* 0x0000000dff1a7819 */ /* 0x100fe40000011618 */
[----:B------:R-:W-:Y:S02]  /*1030*/  ISETP.NE.U32.AND P6, PT, R28, 0x1, PT ;  /* 0x000000011c00780c */ /* 0x000fe40003fc5070 */
[----:B------:R-:W-:Y:S02]  /*1040*/  SHF.R.U32.HI R28, RZ, 0xc, R24 ;  /* 0x0000000cff1c7819 */ /* 0x000fe40000011618 */
[----:B------:R-:W-:Y:S02]  /*1050*/  FSEL R7, R7, RZ, P3 ;  /* 0x000000ff07077208 */ /* 0x000fe40001800000 */
[----:B------:R-:W-:Y:S02]  /*1060*/  ISETP.NE.U32.AND P3, PT, R29, 0x1, PT ;  /* 0x000000011d00780c */ /* 0x000fe40003f65070 */
[----:B------:R-:W-:-:S02]  /*1070*/  LOP3.LUT R26, R26, 0x1, RZ, 0xc0, !PT ;  /* 0x000000011a1a7812 */ /* 0x000fc400078ec0ff */
[--C-:B------:R-:W-:Y:S02]  /*1080*/  SHF.R.U32.HI R30, RZ, 0xb, R24.reuse ;  /* 0x0000000bff1e7819 */ /* 0x100fe40000011618 */
[----:B------:R-:W-:Y:S02]  /*1090*/  FSEL R29, R18, RZ, P6 ;  /* 0x000000ff121d7208 */ /* 0x000fe40003000000 */
[----:B------:R-:W-:Y:S02]  /*10a0*/  LOP3.LUT R28, R28, 0x1, RZ, 0xc0, !PT ;  /* 0x000000011c1c7812 */ /* 0x000fe400078ec0ff */
[----:B------:R-:W-:Y:S02]  /*10b0*/  SHF.R.U32.HI R18, RZ, 0xa, R24 ;  /* 0x0000000aff127819 */ /* 0x000fe40000011618 */
[----:B------:R-:W-:Y:S02]  /*10c0*/  ISETP.NE.U32.AND P6, PT, R26, 0x1, PT ;  /* 0x000000011a00780c */ /* 0x000fe40003fc5070 */
[----:B------:R-:W-:-:S02]  /*10d0*/  FSEL R33, R16, RZ, P3 ;  /* 0x000000ff10217208 */ /* 0x000fc40001800000 */
[----:B------:R-:W-:Y:S02]  /*10e0*/  LOP3.LUT R30, R30, 0x1, RZ, 0xc0, !PT ;  /* 0x000000011e1e7812 */ /* 0x000fe400078ec0ff */
[----:B------:R-:W-:Y:S02]  /*10f0*/  ISETP.NE.U32.AND P3, PT, R28, 0x1, PT ;  /* 0x000000011c00780c */ /* 0x000fe40003f65070 */
[----:B------:R-:W-:Y:S02]  /*1100*/  LOP3.LUT R18, R18, 0x1, RZ, 0xc0, !PT ;  /* 0x0000000112127812 */ /* 0x000fe400078ec0ff */
[----:B------:R-:W-:Y:S01]  /*1110*/  SHF.R.U32.HI R16, RZ, 0x9, R24 ;  /* 0x00000009ff107819 */ /* 0x000fe20000011618 */
[----:B------:R-:W-:Y:S01]  /*1120*/  FADD R45, R45, R56 ;  /* 0x000000382d2d7221 */ /* 0x000fe20000000000 */
[----:B------:R-:W-:Y:S02]  /*1130*/  FSEL R3, R3, RZ, P6 ;  /* 0x000000ff03037208 */ /* 0x000fe40003000000 */
[----:B------:R-:W-:-:S02]  /*1140*/  ISETP.NE.U32.AND P6, PT, R30, 0x1, PT ;  /* 0x000000011e00780c */ /* 0x000fc40003fc5070 */
[----:B------:R-:W-:Y:S02]  /*1150*/  FSEL R27, R27, RZ, P3 ;  /* 0x000000ff1b1b7208 */ /* 0x000fe40001800000 */
[----:B------:R-:W-:Y:S02]  /*1160*/  ISETP.NE.U32.AND P3, PT, R18, 0x1, PT ;  /* 0x000000011200780c */ /* 0x000fe40003f65070 */
[----:B------:R-:W-:Y:S02]  /*1170*/  LOP3.LUT R16, R16, 0x1, RZ, 0xc0, !PT ;  /* 0x0000000110107812 */ /* 0x000fe400078ec0ff */
[--C-:B------:R-:W-:Y:S02]  /*1180*/  SHF.R.U32.HI R18, RZ, 0x7, R24.reuse ;  /* 0x00000007ff127819 */ /* 0x100fe40000011618 */
[----:B------:R-:W-:Y:S02]  /*1190*/  FSEL R45, R45, RZ, P6 ;  /* 0x000000ff2d2d7208 */ /* 0x000fe40003000000 */
[----:B------:R-:W-:Y:S01]  /*11a0*/  ISETP.NE.U32.AND P6, PT, R16, 0x1, PT ;  /* 0x000000011000780c */ /* 0x000fe20003fc5070 */
[----:B------:R-:W-:Y:S01]  /*11b0*/  FADD R29, R46, -R29 ;  /* 0x8000001d2e1d7221 */ /* 0x000fe20000000000 */
[----:B------:R-:W-:Y:S01]  /*11c0*/  LOP3.LUT R18, R18, 0x1, RZ, 0xc0, !PT ;  /* 0x0000000112127812 */ /* 0x000fe200078ec0ff */
[----:B------:R-:W-:Y:S01]  /*11d0*/  FADD R48, R48, -R33 ;  /* 0x8000002130307221 */ /* 0x000fe20000000000 */
[----:B------:R-:W-:Y:S01]  /*11e0*/  SHF.R.U32.HI R26, RZ, 0x8, R24 ;  /* 0x00000008ff1a7819 */ /* 0x000fe20000011618 */
[----:B------:R-:W-:Y:S01]  /*11f0*/  FADD R32, R43, R32 ;  /* 0x000000202b207221 */ /* 0x000fe20000000000 */
[----:B------:R-:W-:Y:S01]  /*1200*/  FSEL R44, R44, RZ, P6 ;  /* 0x000000ff2c2c7208 */ /* 0x000fe20003000000 */
[----:B------:R-:W-:Y:S01]  /*1210*/  FADD R29, |R29|, |R48| ;  /* 0x400000301d1d7221 */ /* 0x000fe20000000200 */
[----:B------:R-:W-:Y:S01]  /*1220*/  ISETP.NE.U32.AND P6, PT, R18, 0x1, PT ;  /* 0x000000011200780c */ /* 0x000fe20003fc5070 */
[----:B------:R-:W-:Y:S01]  /*1230*/  FADD R18, R2, -R3 ;  /* 0x8000000302127221 */ /* 0x000fe20000000000 */
[----:B------:R-:W-:Y:S01]  /*1240*/  LOP3.LUT R26, R26, 0x1, RZ, 0xc0, !PT ;  /* 0x000000011a1a7812 */ /* 0x000fe200078ec0ff */
[----:B------:R-:W-:Y:S01]  /*1250*/  FADD R8, R41, R8 ;  /* 0x0000000829087221 */ /* 0x000fe20000000000 */
[----:B------:R-:W-:Y:S01]  /*1260*/  FSEL R37, R32, RZ, P3 ;  /* 0x000000ff20257208 */ /* 0x000fe20001800000 */
[----:B------:R-:W-:Y:S01]  /*1270*/  FADD R6, R6, -R27 ;  /* 0x8000001b06067221 */ /* 0x000fe20000000000 */
[----:B------:R-:W-:Y:S01]  /*1280*/  FADD R29, |R18|, R29 ;  /* 0x0000001d121d7221 */ /* 0x000fe20000000200 */
[----:B------:R-:W-:Y:S01]  /*1290*/  ISETP.NE.U32.AND P3, PT, R26, 0x1, PT ;  /* 0x000000011a00780c */ /* 0x000fe20003f65070 */
[----:B------:R-:W-:Y:S01]  /*12a0*/  FADD R22, R22, -R45 ;  /* 0x8000002d16167221 */ /* 0x000fe20000000000 */
[--C-:B------:R-:W-:Y:S01]  /*12b0*/  SHF.R.U32.HI R2, RZ, 0x5, R24.reuse ;  /* 0x00000005ff027819 */ /* 0x100fe20000011618 */
[----:B------:R-:W-:Y:S01]  /*12c0*/  FADD R29, |R6|, R29 ;  /* 0x0000001d061d7221 */ /* 0x000fe20000000200 */
[----:B------:R-:W-:Y:S01]  /*12d0*/  FSEL R8, R8, RZ, P3 ;  /* 0x000000ff08087208 */ /* 0x000fe20001800000 */
[----:B------:R-:W-:Y:S01]  /*12e0*/  FADD R36, R36, -R37 ;  /* 0x8000002524247221 */ /* 0x000fe20000000000 */
[----:B------:R-:W-:Y:S01]  /*12f0*/  SHF.R.U32.HI R16, RZ, 0x6, R24 ;  /* 0x00000006ff107819 */ /* 0x000fe20000011618 */
[----:B------:R-:W-:Y:S01]  /*1300*/  FADD R29, |R22|, R29 ;  /* 0x0000001d161d7221 */ /* 0x000fe20000000200 */
[----:B------:R-:W-:Y:S01]  /*1310*/  LOP3.LUT R3, R2, 0x1, RZ, 0xc0, !PT ;  /* 0x0000000102037812 */ /* 0x000fe200078ec0ff */
[----:B------:R-:W-:Y:S01]  /*1320*/  FADD R5, R5, -R8 ;  /* 0x8000000805057221 */ /* 0x000fe20000000000 */
[----:B------:R-:W-:Y:S01]  /*1330*/  LOP3.LUT R16, R16, 0x1, RZ, 0xc0, !PT ;  /* 0x0000000110107812 */ /* 0x000fe200078ec0ff */
[----:B------:R-:W0:Y:S01]  /*1340*/  S2R R8, SR_TID.X ;  /* 0x0000000000087919 */ /* 0x000e220000002100 */
[----:B------:R-:W-:Y:S01]  /*1350*/  FSEL R2, R31, RZ, P6 ;  /* 0x000000ff1f027208 */ /* 0x000fe20003000000 */
[----:B------:R-:W-:Y:S01]  /*1360*/  FADD R17, R17, -R44 ;  /* 0x8000002c11117221 */ /* 0x000fe20000000000 */
[----:B------:R-:W-:Y:S01]  /*1370*/  FADD R36, |R36|, R29 ;  /* 0x0000001d24247221 */ /* 0x000fe20000000200 */
[----:B------:R-:W-:Y:S01]  /*1380*/  ISETP.NE.U32.AND P6, PT, R3, 0x1, PT ;  /* 0x000000010300780c */ /* 0x000fe20003fc5070 */
[----:B------:R-:W-:Y:S01]  /*1390*/  FADD R14, R14, R39 ;  /* 0x000000270e0e7221 */ /* 0x000fe20000000000 */
[----:B------:R-:W-:Y:S01]  /*13a0*/  SHF.R.U32.HI R3, RZ, 0x4, R24 ;  /* 0x00000004ff037819 */ /* 0x000fe20000011618 */
[----:B------:R-:W-:Y:S01]  /*13b0*/  FADD R36, |R17|, R36 ;  /* 0x0000002411247221 */ /* 0x000fe20000000200 */
[----:B------:R-:W-:-:S02]  /*13c0*/  ISETP.NE.U32.AND P3, PT, R16, 0x1, PT ;  /* 0x000000011000780c */ /* 0x000fc40003f65070 */
[----:B------:R-:W-:Y:S01]  /*13d0*/  LOP3.LUT R3, R3, 0x1, RZ, 0xc0, !PT ;  /* 0x0000000103037812 */ /* 0x000fe200078ec0ff */
[----:B------:R-:W-:Y:S01]  /*13e0*/  FADD R19, R19, -R2 ;  /* 0x8000000213137221 */ /* 0x000fe20000000000 */
[----:B------:R-:W-:Y:S01]  /*13f0*/  SHF.R.U32.HI R6, RZ, 0x3, R24 ;  /* 0x00000003ff067819 */ /* 0x000fe20000011618 */
[----:B------:R-:W-:Y:S01]  /*1400*/  FADD R36, |R5|, R36 ;  /* 0x0000002405247221 */ /* 0x000fe20000000200 */
[----:B------:R-:W-:Y:S02]  /*1410*/  FSEL R14, R14, RZ, P3 ;  /* 0x000000ff0e0e7208 */ /* 0x000fe40001800000 */
[----:B------:R-:W-:Y:S01]  /*1420*/  ISETP.NE.U32.AND P3, PT, R3, 0x1, PT ;  /* 0x000000010300780c */ /* 0x000fe20003f65070 */
[----:B------:R-:W-:Y:S01]  /*1430*/  FADD R36, |R19|, R36 ;  /* 0x0000002413247221 */ /* 0x000fe20000000200 */
[----:B------:R-:W-:Y:S01]  /*1440*/  LOP3.LUT R6, R6, 0x1, RZ, 0xc0, !PT ;  /* 0x0000000106067812 */ /* 0x000fe200078ec0ff */
[----:B------:R-:W-:Y:S01]  /*1450*/  FADD R11, R11, -R14 ;  /* 0x8000000e0b0b7221 */ /* 0x000fe20000000000 */
[----:B------:R-:W-:-:S02]  /*1460*/  FSEL R9, R9, RZ, P6 ;  /* 0x000000ff09097208 */ /* 0x000fc40003000000 */
[----:B------:R-:W-:Y:S01]  /*1470*/  SHF.R.U32.HI R3, RZ, 0x2, R24 ;  /* 0x00000002ff037819 */ /* 0x000fe20000011618 */
[----:B------:R-:W-:Y:S01]  /*1480*/  FADD R35, R40, R35 ;  /* 0x0000002328237221 */ /* 0x000fe20000000000 */
[----:B------:R-:W-:Y:S01]  /*1490*/  ISETP.NE.U32.AND P6, PT, R6, 0x1, PT ;  /* 0x000000010600780c */ /* 0x000fe20003fc5070 */
[----:B------:R-:W-:Y:S01]  /*14a0*/  FADD R9, R42, -R9 ;  /* 0x800000092a097221 */ /* 0x000fe20000000000 */
[----:B------:R-:W-:Y:S01]  /*14b0*/  LOP3.LUT R3, R3, 0x1, RZ, 0xc0, !PT ;  /* 0x0000000103037812 */ /* 0x000fe200078ec0ff */
[----:B------:R-:W-:Y:S01]  /*14c0*/  FADD R36, |R11|, R36 ;  /* 0x000000240b247221 */ /* 0x000fe20000000200 */
[----:B------:R-:W-:Y:S02]  /*14d0*/  SHF.R.U32.HI R24, RZ, 0x1, R24 ;  /* 0x00000001ff187819 */ /* 0x000fe40000011618 */
[----:B------:R-:W-:Y:S01]  /*14e0*/  FSEL R2, R13, RZ, P3 ;  /* 0x000000ff0d027208 */ /* 0x000fe20001800000 */
[----:B------:R-:W1:Y:S01]  /*14f0*/  S2UR UR5, SR_CgaCtaId ;  /* 0x00000000000579c3 */ /* 0x000e620000008800 */
[----:B------:R-:W-:Y:S01]  /*1500*/  ISETP.NE.U32.AND P3, PT, R3, 0x1, PT ;  /* 0x000000010300780c */ /* 0x000fe20003f65070 */
[----:B------:R-:W-:Y:S01]  /*1510*/  FADD R9, |R9|, R36 ;  /* 0x0000002409097221 */ /* 0x000fe20000000200 */
[----:B------:R-:W-:Y:S01]  /*1520*/  LOP3.LUT R24, R24, 0x1, RZ, 0xc0, !PT ;  /* 0x0000000118187812 */ /* 0x000fe200078ec0ff */
[----:B------:R-:W-:Y:S01]  /*1530*/  FADD R2, R25, -R2 ;  /* 0x8000000219027221 */ /* 0x000fe20000000000 */
[----:B------:R-:W-:-:S02]  /*1540*/  FSEL R6, R35, RZ, P6 ;  /* 0x000000ff23067208 */ /* 0x000fc40003000000 */
[----:B------:R-:W-:Y:S01]  /*1550*/  ISETP.NE.U32.AND P6, PT, R24, 0x1, PT ;  /* 0x000000011800780c */ /* 0x000fe20003fc5070 */
[----:B------:R-:W-:Y:S01]  /*1560*/  FADD R9, |R2|, R9 ;  /* 0x0000000902097221 */ /* 0x000fe20000000200 */
[----:B------:R-:W-:Y:S01]  /*1570*/  FSEL R4, R4, RZ, P4 ;  /* 0x000000ff04047208 */ /* 0x000fe20002000000 */
[----:B------:R-:W-:Y:S01]  /*1580*/  FADD R6, R7, -R6 ;  /* 0x8000000607067221 */ /* 0x000fe20000000000 */
[----:B------:R-:W-:Y:S02]  /*1590*/  FSEL R23, R23, RZ, P3 ;  /* 0x000000ff17177208 */ /* 0x000fe40001800000 */
[----:B------:R-:W-:Y:S01]  /*15a0*/  FSEL R10, R10, RZ, P2 ;  /* 0x000000ff0a0a7208 */ /* 0x000fe20001000000 */
[----:B------:R-:W-:Y:S01]  /*15b0*/  FADD R9, |R6|, R9 ;  /* 0x0000000906097221 */ /* 0x000fe20000000200 */
[----:B------:R-:W-:Y:S01]  /*15c0*/  FSEL R21, R21, RZ, P6 ;  /* 0x000000ff15157208 */ /* 0x000fe20003000000 */
[----:B------:R-:W-:Y:S01]  /*15d0*/  FADD R4, R4, -R23 ;  /* 0x8000001704047221 */ /* 0x000fe20000000000 */
[----:B------:R-:W-:-:S02]  /*15e0*/  FSEL R20, R20, RZ, P5 ;  /* 0x000000ff14147208 */ /* 0x000fc40002800000 */
[----:B------:R-:W-:Y:S01]  /*15f0*/  FSEL R15, R15, RZ, P1 ;  /* 0x000000ff0f0f7208 */ /* 0x000fe20000800000 */
[----:B------:R-:W-:Y:S01]  /*1600*/  FADD R10, R10, -R21 ;  /* 0x800000150a0a7221 */ /* 0x000fe20000000000 */
[----:B0-----:R-:W-:Y:S01]  /*1610*/  SHF.R.U32.HI R2, RZ, 0x5, R8 ;  /* 0x00000005ff027819 */ /* 0x001fe20000011608 */
[----:B------:R-:W-:Y:S01]  /*1620*/  FADD R9, |R4|, R9 ;  /* 0x0000000904097221 */ /* 0x000fe20000000200 */
[----:B------:R-:W-:Y:S01]  /*1630*/  LOP3.LUT R4, R8, 0x1f, RZ, 0xc0, !PT ;  /* 0x0000001f08047812 */ /* 0x000fe200078ec0ff */
[----:B------:R-:W-:Y:S01]  /*1640*/  FADD R15, R20, -R15 ;  /* 0x8000000f140f7221 */ /* 0x000fe20000000000 */
[----:B------:R-:W-:Y:S01]  /*1650*/  SGXT.U32 R2, R2, 0x3 ;  /* 0x000000030202781a */ /* 0x000fe20000000000 */
[----:B------:R-:W-:Y:S01]  /*1660*/  FADD R10, |R10|, R9 ;  /* 0x000000090a0a7221 */ /* 0x000fe20000000200 */
[----:B------:R-:W-:Y:S01]  /*1670*/  UMOV UR4, 0x400 ;  /* 0x0000040000047882 */ /* 0x000fe20000000000 */
[----:B------:R-:W-:Y:S01]  /*1680*/  IMAD.SHL.U32 R4, R4, 0x20, RZ ;  /* 0x0000002004047824 */ /* 0x000fe200078e00ff */
[----:B-1----:R-:W-:Y:S01]  /*1690*/  UPRMT UR4, UR5, 0x654, UR4 ;  /* 0x0000065405047896 */ /* 0x002fe20008000004 */
[----:B------:R-:W-:Y:S01]  /*16a0*/  FADD R10, |R15|, R10 ;  /* 0x0000000a0f0a7221 */ /* 0x000fe20000000200 */
[----:B------:R-:W-:-:S04]  /*16b0*/  IMAD.SHL.U32 R3, R2, 0x4, RZ ;  /* 0x0000000402037824 */ /* 0x000fc800078e00ff */
[----:B------:R-:W-:Y:S02]  /*16c0*/  SEL R10, R10, RZ, !P0 ;  /* 0x000000ff0a0a7207 */ /* 0x000fe40004000000 */
[----:B------:R-:W-:-:S05]  /*16d0*/  LOP3.LUT R3, R4, R3, RZ, 0xfc, !PT ;  /* 0x0000000304037212 */ /* 0x000fca00078efcff */
[----:B------:R-:W-:Y:S01]  /*16e0*/  STS [R3+UR4], R10 ;  /* 0x0000000a03007988 */ /* 0x000fe20008000804 */
[----:B------:R-:W-:Y:S01]  /*16f0*/  BAR.SYNC.DEFER_BLOCKING 0x0 ;  /* 0x0000000000007b1d */ /* 0x000fe20000010000 */
[C---:B------:R-:W-:Y:S02]  /*1700*/  ISETP.GE.AND P1, PT, R8.reuse, 0x100, PT ;  /* 0x000001000800780c */ /* 0x040fe40003f26270 */
[----:B------:R-:W-:-:S11]  /*1710*/  LEA R5, R8, UR4, 0x2 ;  /* 0x0000000408057c11 */ /* 0x000fd6000f8e10ff */
[----:B------:R-:W0:Y:S04]  /*1720*/  @!P1 LDS R12, [R5] ;  /* 0x00000000050c9984 */ /* 0x000e280000000800 */
[----:B0-----:R-:W0:Y:S02]  /*1730*/  SHFL.BFLY PT, R7, R12, 0x4, 0x1f ;  /* 0x0c801f000c077f89 */ /* 0x001e2400000e0000 */
[----:B0-----:R-:W-:-:S05]  /*1740*/  FADD R7, R12, R7 ;  /* 0x000000070c077221 */ /* 0x001fca0000000000 */
[----:B------:R-:W0:Y:S01]  /*1750*/  SHFL.BFLY PT, R6, R7, 0x2, 0x1f ;  /* 0x0c401f0007067f89 */ /* 0x000e2200000e0000 */
[----:B------:R-:W-:Y:S01]  /*1760*/  LOP3.LUT P1, RZ, R8, 0x7, RZ, 0xc0, !PT ;  /* 0x0000000708ff7812 */ /* 0x000fe2000782c0ff */
[----:B0-----:R-:W-:-:S05]  /*1770*/  FADD R6, R7, R6 ;  /* 0x0000000607067221 */ /* 0x001fca0000000000 */
[----:B------:R-:W0:Y:S01]  /*1780*/  SHFL.BFLY PT, R9, R6, 0x1, 0x1f ;  /* 0x0c201f0006097f89 */ /* 0x000e2200000e0000 */
[----:B------:R-:W-:Y:S02]  /*1790*/  ISETP.LT.AND P1, PT, R8, 0x100, !P1 ;  /* 0x000001000800780c */ /* 0x000fe40004f21270 */
[----:B------:R-:W-:Y:S01]  /*17a0*/  ISETP.EQ.AND P0, PT, R2, RZ, !P0 ;  /* 0x000000ff0200720c */ /* 0x000fe20004702270 */
[----:B0-----:R-:W-:-:S10]  /*17b0*/  FADD R2, R6, R9 ;  /* 0x0000000906027221 */ /* 0x001fd40000000000 */
[----:B------:R0:W-:Y:S01]  /*17c0*/  @P1 STS [R5], R2 ;  /* 0x0000000205001388 */ /* 0x0001e20000000800 */
[----:B------:R-:W-:Y:S06]  /*17d0*/  BAR.SYNC.DEFER_BLOCKING 0x0 ;  /* 0x0000000000007b1d */ /* 0x000fec0000010000 */
[----:B0-----:R-:W-:Y:S05]  /*17e0*/  @!P0 EXIT ;  /* 0x000000000000894d */ /* 0x001fea0003800000 */
[----:B------:R-:W0:Y:S01]  /*17f0*/  LDS R5, [R4+UR4] ;  /* 0x0000000404057984 */ /* 0x000e220008000800 */
[----:B------:R-:W1:Y:S02]  /*1800*/  LDC.64 R2, c[0x0][0x228] ;  /* 0x00008a00ff027b82 */ /* 0x000e640000000a00 */
[----:B-1----:R-:W-:-:S05]  /*1810*/  IMAD.WIDE R2, R0, 0x4, R2 ;  /* 0x0000000400027825 */ /* 0x002fca00078e0202 */
[----:B0-----:R-:W-:Y:S01]  /*1820*/  STG.E desc[UR6][R2.64], R5 ;  /* 0x0000000502007986 */ /* 0x001fe2000c101906 */
[----:B------:R-:W-:Y:S05]  /*1830*/  EXIT ;  /* 0x000000000000794d */ /* 0x000fea0003800000 */
.L_x_0:
[----:B------:R-:W-:-:S00]  /*1840*/  BRA `(.L_x_0) ;  /* 0xfffffffc00fc7947 */ /* 0x000fc0000383ffff */
[----:B------:R-:W-:-:S00]  /*1850*/  NOP ;  /* 0x0000000000007918 */ /* 0x000fc00000000000 */
        /* <DEDUP_REMOVED lines=10> */
.L_x_1:


//--------------------- .nv.shared.triton_per_fused_abs_convolution_max_pool2d_with_indices_mean_relu_sub_29 --------------------------
	.section	.nv.shared.triton_per_fused_abs_convolution_max_pool2d_with_indices_mean_relu_sub_29,"aw",@nobits
	.sectionflags	@""
	.align	16
	.zero		1024


//--------------------- .nv.constant0.triton_per_fused_abs_convolution_max_pool2d_with_indices_mean_relu_sub_29 --------------------------
	.section	.nv.constant0.triton_per_fused_abs_convolution_max_pool2d_with_indices_mean_relu_sub_29,"a",@progbits
	.sectionflags	@""
	.align	4
.nv.constant0.triton_per_fused_abs_convolution_max_pool2d_with_indices_mean_relu_sub_29:
	.zero		568
